	.headerflags	@"EF_CUDA_TEXMODE_UNIFIED EF_CUDA_64BIT_ADDRESS EF_CUDA_ACCELERATORS EF_CUDA_SM90 EF_CUDA_VIRTUAL_SM(EF_CUDA_SM90)"
	.elftype	@"ET_EXEC"


//--------------------- .nv.info                  --------------------------
	.section	.nv.info,"",@"SHT_CUDA_INFO"
	.align	4


	//----- nvinfo : EIATTR_REGCOUNT
	.align		4
        /*0000*/ 	.byte	0x04, 0x2f
        /*0002*/ 	.short	(.L_1 - .L_0)
	.align		4
.L_0:
        /*0004*/ 	.word	index@(triton_poi_fused_cat_79)
        /*0008*/ 	.word	0x0000000e


	//----- nvinfo : EIATTR_MIN_STACK_SIZE
	.align		4
.L_1:
        /*000c*/ 	.byte	0x04, 0x12
        /*000e*/ 	.short	(.L_3 - .L_2)
	.align		4
.L_2:
        /*0010*/ 	.word	index@(triton_poi_fused_cat_79)
        /*0014*/ 	.word	0x00000000


	//----- nvinfo : EIATTR_FRAME_SIZE
	.align		4
.L_3:
        /*0018*/ 	.byte	0x04, 0x11
        /*001a*/ 	.short	(.L_5 - .L_4)
	.align		4
.L_4:
        /*001c*/ 	.word	index@(triton_poi_fused_cat_79)
        /*0020*/ 	.word	0x00000000


	//----- nvinfo : EIATTR_MIN_STACK_SIZE
	.align		4
.L_5:
        /*0024*/ 	.byte	0x04, 0x12
        /*0026*/ 	.short	(.L_7 - .L_6)
	.align		4
.L_6:
        /*0028*/ 	.word	index@(triton_poi_fused_cat_79)
        /*002c*/ 	.word	0x00000000
.L_7:


//--------------------- .nv.info.triton_poi_fused_cat_79 --------------------------
	.section	.nv.info.triton_poi_fused_cat_79,"",@"SHT_CUDA_INFO"
	.sectionflags	@""
	.align	4


	//----- nvinfo : EIATTR_CUDA_API_VERSION
	.align		4
        /*0000*/ 	.byte	0x04, 0x37
        /*0002*/ 	.short	(.L_9 - .L_8)
.L_8:
        /*0004*/ 	.word	0x0000007c


	//----- nvinfo : EIATTR_KPARAM_INFO
	.align		4
.L_9:
        /*0008*/ 	.byte	0x04, 0x17
        /*000a*/ 	.short	(.L_11 - .L_10)
.L_10:
        /*000c*/ 	.word	0x00000000
        /*0010*/ 	.short	0x0003
        /*0012*/ 	.short	0x0018
        /*0014*/ 	.byte	0x00, 0xf0, 0x11, 0x00


	//----- nvinfo : EIATTR_KPARAM_INFO
	.align		4
.L_11:
        /*0018*/ 	.byte	0x04, 0x17
        /*001a*/ 	.short	(.L_13 - .L_12)
.L_12:
        /*001c*/ 	.word	0x00000000
        /*0020*/ 	.short	0x0002
        /*0022*/ 	.short	0x0010
        /*0024*/ 	.byte	0x00, 0xf4, 0x21, 0x00


	//----- nvinfo : EIATTR_KPARAM_INFO
	.align		4
.L_13:
        /*0028*/ 	.byte	0x04, 0x17
        /*002a*/ 	.short	(.L_15 - .L_14)
.L_14:
        /*002c*/ 	.word	0x00000000
        /*0030*/ 	.short	0x0001
        /*0032*/ 	.short	0x0008
        /*0034*/ 	.byte	0x00, 0xf4, 0x21, 0x00


	//----- nvinfo : EIATTR_KPARAM_INFO
	.align		4
.L_15:
        /*0038*/ 	.byte	0x04, 0x17
        /*003a*/ 	.short	(.L_17 - .L_16)
.L_16:
        /*003c*/ 	.word	0x00000000
        /*0040*/ 	.short	0x0000
        /*0042*/ 	.short	0x0000
        /*0044*/ 	.byte	0x00, 0xf4, 0x21, 0x00


	//----- nvinfo : EIATTR_SPARSE_MMA_MASK
	.align		4
.L_17:
        /*0048*/ 	.byte	0x03, 0x50
        /*004a*/ 	.short	0x0000


	//----- nvinfo : EIATTR_MAXREG_COUNT
	.align		4
        /*004c*/ 	.byte	0x03, 0x1b
        /*004e*/ 	.short	0x00ff


	//----- nvinfo : EIATTR_EXIT_INSTR_OFFSETS
	.align		4
        /*0050*/ 	.byte	0x04, 0x1c
        /*0052*/ 	.short	(.L_19 - .L_18)


	//   ....[0]....
.L_18:
        /*0054*/ 	.word	0x00000160


	//----- nvinfo : EIATTR_REQNTID
	.align		4
.L_19:
        /*0058*/ 	.byte	0x04, 0x10
        /*005a*/ 	.short	(.L_21 - .L_20)
.L_20:
        /*005c*/ 	.word	0x00000080
        /*0060*/ 	.word	0x00000001
        /*0064*/ 	.word	0x00000001


	//----- nvinfo : EIATTR_CBANK_PARAM_SIZE
	.align		4
.L_21:
        /*0068*/ 	.byte	0x03, 0x19
        /*006a*/ 	.short	0x001c


	//----- nvinfo : EIATTR_PARAM_CBANK
	.align		4
        /*006c*/ 	.byte	0x04, 0x0a
        /*006e*/ 	.short	(.L_23 - .L_22)
	.align		4
.L_22:
        /*0070*/ 	.word	index@(.nv.constant0.triton_poi_fused_cat_79)
        /*0074*/ 	.short	0x0210
        /*0076*/ 	.short	0x001c


	//----- nvinfo : EIATTR_SW_WAR
	.align		4
.L_23:
        /*0078*/ 	.byte	0x04, 0x36
        /*007a*/ 	.short	(.L_25 - .L_24)
.L_24:
        /*007c*/ 	.word	0x00000008
.L_25:


//--------------------- .nv.callgraph             --------------------------
	.section	.nv.callgraph,"",@"SHT_CUDA_CALLGRAPH"
	.align	4
	.sectionentsize	8
	.align		4
        /*0000*/ 	.word	0x00000000
	.align		4
        /*0004*/ 	.word	0xffffffff
	.align		4
        /*0008*/ 	.word	0x00000000
	.align		4
        /*000c*/ 	.word	0xfffffffe
	.align		4
        /*0010*/ 	.word	0x00000000
	.align		4
        /*0014*/ 	.word	0xfffffffd
	.align		4
        /*0018*/ 	.word	0x00000000
	.align		4
        /*001c*/ 	.word	0xfffffffc


//--------------------- .text.triton_poi_fused_cat_79 --------------------------
	.section	.text.triton_poi_fused_cat_79,"ax",@progbits
	.align	128
        .global         triton_poi_fused_cat_79
        .type           triton_poi_fused_cat_79,@function
        .size           triton_poi_fused_cat_79,(.L_x_1 - triton_poi_fused_cat_79)
        .other          triton_poi_fused_cat_79,@"STO_CUDA_ENTRY STV_DEFAULT"
triton_poi_fused_cat_79:
.text.triton_poi_fused_cat_79:
[----:B------:R-:W-:Y:S01]  /*0000*/  LDC R1, c[0x0][0x28] ;  /* 0x00000a00ff017b82 */ /* 0x000fe20000000800 */
[----:B------:R-:W1:Y:S07]  /*0010*/  S2R R0, SR_TID.X ;  /* 0x0000000000007919 */ /* 0x000e6e0000002100 */
[----:B------:R-:W2:Y:S01]  /*0020*/  LDC.64 R2, c[0x0][0x210] ;  /* 0x00008400ff027b82 */ /* 0x000ea20000000a00 */
[----:B------:R-:W-:Y:S01]  /*0030*/  ULDC.64 UR4, c[0x0][0x208] ;  /* 0x0000820000047ab9 */ /* 0x000fe20000000a00 */
[----:B------:R-:W3:Y:S06]  /*0040*/  S2R R9, SR_CTAID.X ;  /* 0x0000000000097919 */ /* 0x000eec0000002500 */
[----:B------:R-:W4:Y:S08]  /*0050*/  LDC.64 R4, c[0x0][0x218] ;  /* 0x00008600ff047b82 */ /* 0x000f300000000a00 */
[----:B------:R-:W5:Y:S01]  /*0060*/  LDC.64 R6, c[0x0][0x220] ;  /* 0x00008800ff067b82 */ /* 0x000f620000000a00 */
[----:B-1----:R-:W-:-:S04]  /*0070*/  SHF.L.U32 R0, R0, 0x1, RZ ;  /* 0x0000000100007819 */ /* 0x002fc800000006ff */
[----:B------:R-:W-:-:S04]  /*0080*/  LOP3.LUT R0, R0, 0xfe, RZ, 0xc0, !PT ;  /* 0x000000fe00007812 */ /* 0x000fc800078ec0ff */
[----:B---3--:R-:W-:-:S05]  /*0090*/  LEA R9, R9, R0, 0x8 ;  /* 0x0000000009097211 */ /* 0x008fca00078e40ff */
[----:B--2---:R-:W-:-:S06]  /*00a0*/  IMAD.WIDE R2, R9, 0x4, R2 ;  /* 0x0000000409027825 */ /* 0x004fcc00078e0202 */
[----:B------:R-:W2:Y:S01]  /*00b0*/  LDG.E.64 R2, desc[UR4][R2.64] ;  /* 0x0000000402027981 */ /* 0x000ea2000c1e1b00 */
[----:B------:R-:W-:-:S05]  /*00c0*/  IMAD.HI R0, R9, 0x2aaaaaab, RZ ;  /* 0x2aaaaaab09007827 */ /* 0x000fca00078e02ff */
[----:B------:R-:W-:-:S04]  /*00d0*/  SHF.R.U32.HI R11, RZ, 0x1f, R0 ;  /* 0x0000001fff0b7819 */ /* 0x000fc80000011600 */
[----:B------:R-:W-:-:S05]  /*00e0*/  LEA.HI.SX32 R0, R0, R11, 0x17 ;  /* 0x0000000b00007211 */ /* 0x000fca00078fbaff */
[----:B------:R-:W-:-:S04]  /*00f0*/  IMAD R9, R0, -0xc00, R9 ;  /* 0xfffff40000097824 */ /* 0x000fc800078e0209 */
[----:B------:R-:W-:-:S04]  /*0100*/  IMAD R9, R0, 0x14a00, R9 ;  /* 0x00014a0000097824 */ /* 0x000fc800078e0209 */
[----:B------:R-:W-:Y:S02]  /*0110*/  IMAD R11, R0, 0xc00, R9 ;  /* 0x00000c00000b7824 */ /* 0x000fe400078e0209 */
[----:B----4-:R-:W-:-:S04]  /*0120*/  IMAD.WIDE R4, R9, 0x4, R4 ;  /* 0x0000000409047825 */ /* 0x010fc800078e0204 */
[----:B-----5:R-:W-:Y:S01]  /*0130*/  IMAD.WIDE R6, R11, 0x4, R6 ;  /* 0x000000040b067825 */ /* 0x020fe200078e0206 */
[----:B--2---:R-:W-:Y:S04]  /*0140*/  STG.E.64 desc[UR4][R4.64], R2 ;  /* 0x0000000204007986 */ /* 0x004fe8000c101b04 */
[----:B------:R-:W-:Y:S01]  /*0150*/  STG.E.64 desc[UR4][R6.64], R2 ;  /* 0x0000000206007986 */ /* 0x000fe2000c101b04 */
[----:B------:R-:W-:Y:S05]  /*0160*/  EXIT ;  /* 0x000000000000794d */ /* 0x000fea0003800000 */
.L_x_0:
[----:B------:R-:W-:-:S00]  /*0170*/  BRA `(.L_x_0) ;  /* 0xfffffffc00fc7947 */ /* 0x000fc0000383ffff */
[----:B------:R-:W-:-:S00]  /*0180*/  NOP ;  /* 0x0000000000007918 */ /* 0x000fc00000000000 */
[----:B------:R-:W-:-:S00]  /*0190*/  NOP ;  /* 0x0000000000007918 */ /* 0x000fc00000000000 */
[----:B------:R-:W-:-:S00]  /*01a0*/  NOP ;  /* 0x0000000000007918 */ /* 0x000fc00000000000 */
[----:B------:R-:W-:-:S00]  /*01b0*/  NOP ;  /* 0x0000000000007918 */ /* 0x000fc00000000000 */
[----:B------:R-:W-:-:S00]  /*01c0*/  NOP ;  /* 0x0000000000007918 */ /* 0x000fc00000000000 */
[----:B------:R-:W-:-:S00]  /*01d0*/  NOP ;  /* 0x0000000000007918 */ /* 0x000fc00000000000 */
[----:B------:R-:W-:-:S00]  /*01e0*/  NOP ;  /* 0x0000000000007918 */ /* 0x000fc00000000000 */
[----:B------:R-:W-:-:S00]  /*01f0*/  NOP ;  /* 0x0000000000007918 */ /* 0x000fc00000000000 */
.L_x_1:


//--------------------- .nv.constant0.triton_poi_fused_cat_79 --------------------------
	.section	.nv.constant0.triton_poi_fused_cat_79,"a",@progbits
	.sectionflags	@""
	.align	4
.nv.constant0.triton_poi_fused_cat_79:
	.zero		556
